//
// Generated by NVIDIA NVVM Compiler
//
// Compiler Build ID: CL-36424714
// Cuda compilation tools, release 13.0, V13.0.88
// Based on NVVM 20.0.0
//

.version 9.0
.target sm_100
.address_size 64

	// .globl	_Z13pinned_kernelPKdPdm
.extern .shared .align 16 .b8 s_data[];

.visible .entry _Z13pinned_kernelPKdPdm(
	.param .u64 .ptr .align 1 _Z13pinned_kernelPKdPdm_param_0,
	.param .u64 .ptr .align 1 _Z13pinned_kernelPKdPdm_param_1,
	.param .u64 _Z13pinned_kernelPKdPdm_param_2
)
{
	.reg .pred 	%p<53>;
	.reg .b32 	%r<84>;
	.reg .b64 	%rd<53>;
	.reg .b64 	%fd<20>;

	ld.param.u64 	%rd8, [_Z13pinned_kernelPKdPdm_param_0];
	ld.param.u64 	%rd11, [_Z13pinned_kernelPKdPdm_param_2];
	cvta.to.global.u64 	%rd1, %rd8;
	mov.u32 	%r16, %ctaid.x;
	mov.u32 	%r1, %ntid.x;
	mov.u32 	%r2, %tid.x;
	mad.lo.s32 	%r17, %r16, %r1, %r2;
	cvt.u64.u32 	%rd2, %r17;
	mov.u32 	%r18, %ctaid.y;
	mov.u32 	%r3, %ntid.y;
	mov.u32 	%r4, %tid.y;
	mad.lo.s32 	%r19, %r18, %r3, %r4;
	cvt.u64.u32 	%rd3, %r19;
	mov.u32 	%r21, %ctaid.z;
	mov.u32 	%r5, %ntid.z;
	mov.u32 	%r6, %tid.z;
	mad.lo.s32 	%r22, %r21, %r5, %r6;
	cvt.u64.u32 	%rd4, %r22;
	add.s32 	%r7, %r3, 2;
	add.s32 	%r8, %r5, 2;
	max.u64 	%rd12, %rd2, %rd3;
	mad.lo.s64 	%rd5, %rd11, %rd2, %rd3;
	mad.lo.s64 	%rd6, %rd5, %rd11, %rd4;
	mad.lo.s32 	%r9, %r7, %r2, %r7;
	add.s32 	%r10, %r4, 1;
	add.s32 	%r23, %r10, %r9;
	mul.lo.s32 	%r11, %r23, %r8;
	max.u64 	%rd13, %rd4, %rd12;
	setp.ge.u64 	%p1, %rd13, %rd11;
	@%p1 bra 	$L__BB0_2;
	shl.b64 	%rd14, %rd6, 3;
	add.s64 	%rd15, %rd1, %rd14;
	ld.global.f64 	%fd1, [%rd15];
	add.s32 	%r24, %r6, %r11;
	shl.b32 	%r25, %r24, 3;
	mov.u32 	%r26, s_data;
	add.s32 	%r27, %r26, %r25;
	st.shared.f64 	[%r27+8], %fd1;
$L__BB0_2:
	setp.le.u64 	%p2, %rd11, %rd4;
	setp.le.u64 	%p3, %rd11, %rd3;
	cvt.u32.u64 	%r12, %rd2;
	setp.ne.s32 	%p4, %r2, 0;
	setp.eq.s32 	%p5, %r12, 0;
	or.pred  	%p6, %p4, %p5;
	or.pred  	%p7, %p6, %p3;
	or.pred  	%p8, %p2, %p7;
	@%p8 bra 	$L__BB0_4;
	add.s64 	%rd17, %rd2, -1;
	mad.lo.s64 	%rd18, %rd11, %rd17, %rd3;
	mad.lo.s64 	%rd19, %rd18, %rd11, %rd4;
	shl.b64 	%rd20, %rd19, 3;
	add.s64 	%rd21, %rd1, %rd20;
	ld.global.f64 	%fd2, [%rd21];
	mad.lo.s32 	%r28, %r10, %r8, %r6;
	shl.b32 	%r29, %r28, 3;
	mov.u32 	%r30, s_data;
	add.s32 	%r31, %r30, %r29;
	st.shared.f64 	[%r31+8], %fd2;
$L__BB0_4:
	add.s32 	%r32, %r1, -1;
	setp.ne.s32 	%p11, %r2, %r32;
	add.s64 	%rd7, %rd11, -1;
	setp.le.u64 	%p12, %rd7, %rd2;
	or.pred  	%p13, %p12, %p3;
	or.pred  	%p14, %p13, %p11;
	or.pred  	%p15, %p2, %p14;
	@%p15 bra 	$L__BB0_6;
	mad.lo.s64 	%rd23, %rd11, %rd2, %rd11;
	add.s64 	%rd24, %rd23, %rd3;
	mad.lo.s64 	%rd25, %rd24, %rd11, %rd4;
	shl.b64 	%rd26, %rd25, 3;
	add.s64 	%rd27, %rd1, %rd26;
	ld.global.f64 	%fd3, [%rd27];
	add.s32 	%r33, %r2, 2;
	mad.lo.s32 	%r34, %r33, %r7, %r10;
	mad.lo.s32 	%r35, %r34, %r8, %r6;
	shl.b32 	%r36, %r35, 3;
	mov.u32 	%r37, s_data;
	add.s32 	%r38, %r37, %r36;
	st.shared.f64 	[%r38+8], %fd3;
$L__BB0_6:
	setp.le.u64 	%p16, %rd11, %rd4;
	setp.le.u64 	%p17, %rd11, %rd2;
	cvt.u32.u64 	%r13, %rd3;
	setp.ne.s32 	%p18, %r4, 0;
	or.pred  	%p19, %p18, %p17;
	setp.eq.s32 	%p20, %r13, 0;
	or.pred  	%p21, %p19, %p20;
	or.pred  	%p22, %p16, %p21;
	@%p22 bra 	$L__BB0_8;
	add.s64 	%rd29, %rd5, -1;
	mad.lo.s64 	%rd30, %rd29, %rd11, %rd4;
	shl.b64 	%rd31, %rd30, 3;
	add.s64 	%rd32, %rd1, %rd31;
	ld.global.f64 	%fd4, [%rd32];
	mad.lo.s32 	%r39, %r9, %r8, %r6;
	shl.b32 	%r40, %r39, 3;
	mov.u32 	%r41, s_data;
	add.s32 	%r42, %r41, %r40;
	st.shared.f64 	[%r42+8], %fd4;
$L__BB0_8:
	setp.gt.u64 	%p23, %rd11, %rd4;
	setp.gt.u64 	%p24, %rd11, %rd2;
	add.s32 	%r43, %r3, -1;
	setp.eq.s32 	%p25, %r4, %r43;
	and.pred  	%p26, %p25, %p24;
	setp.gt.u64 	%p27, %rd7, %rd3;
	and.pred  	%p28, %p23, %p27;
	and.pred  	%p30, %p26, %p28;
	not.pred 	%p31, %p30;
	@%p31 bra 	$L__BB0_10;
	mad.lo.s64 	%rd33, %rd11, %rd5, %rd11;
	add.s64 	%rd34, %rd33, %rd4;
	shl.b64 	%rd35, %rd34, 3;
	add.s64 	%rd36, %rd1, %rd35;
	ld.global.f64 	%fd5, [%rd36];
	add.s32 	%r45, %r4, %r9;
	add.s32 	%r46, %r45, 2;
	mad.lo.s32 	%r47, %r46, %r8, %r6;
	shl.b32 	%r48, %r47, 3;
	mov.u32 	%r49, s_data;
	add.s32 	%r50, %r49, %r48;
	st.shared.f64 	[%r50+8], %fd5;
$L__BB0_10:
	cvt.u32.u64 	%r14, %rd4;
	setp.ne.s32 	%p32, %r6, 0;
	max.u64 	%rd38, %rd2, %rd3;
	setp.ge.u64 	%p33, %rd38, %rd11;
	or.pred  	%p34, %p33, %p32;
	setp.eq.s32 	%p35, %r14, 0;
	or.pred  	%p36, %p35, %p34;
	@%p36 bra 	$L__BB0_12;
	ld.param.u64 	%rd50, [_Z13pinned_kernelPKdPdm_param_0];
	cvta.to.global.u64 	%rd39, %rd50;
	shl.b64 	%rd40, %rd6, 3;
	add.s64 	%rd41, %rd39, %rd40;
	ld.global.f64 	%fd6, [%rd41+-8];
	shl.b32 	%r51, %r11, 3;
	mov.u32 	%r52, s_data;
	add.s32 	%r53, %r52, %r51;
	st.shared.f64 	[%r53], %fd6;
$L__BB0_12:
	add.s32 	%r55, %r10, %r9;
	mad.lo.s32 	%r56, %r55, %r8, %r6;
	shl.b32 	%r57, %r56, 3;
	mov.u32 	%r58, s_data;
	add.s32 	%r15, %r58, %r57;
	add.s32 	%r59, %r5, -1;
	setp.ne.s32 	%p37, %r6, %r59;
	setp.ge.u64 	%p38, %rd38, %rd11;
	or.pred  	%p39, %p38, %p37;
	setp.le.u64 	%p40, %rd7, %rd4;
	or.pred  	%p41, %p40, %p39;
	@%p41 bra 	$L__BB0_14;
	ld.param.u64 	%rd51, [_Z13pinned_kernelPKdPdm_param_0];
	cvta.to.global.u64 	%rd43, %rd51;
	shl.b64 	%rd44, %rd6, 3;
	add.s64 	%rd45, %rd43, %rd44;
	ld.global.f64 	%fd7, [%rd45+8];
	st.shared.f64 	[%r15+16], %fd7;
$L__BB0_14:
	setp.le.u64 	%p42, %rd7, %rd4;
	setp.eq.s32 	%p43, %r14, 0;
	setp.le.u64 	%p44, %rd7, %rd3;
	setp.eq.s32 	%p45, %r13, 0;
	setp.le.u64 	%p46, %rd7, %rd2;
	setp.eq.s32 	%p47, %r12, 0;
	bar.sync 	0;
	or.pred  	%p48, %p47, %p45;
	or.pred  	%p49, %p48, %p46;
	or.pred  	%p50, %p49, %p44;
	or.pred  	%p51, %p43, %p50;
	or.pred  	%p52, %p42, %p51;
	@%p52 bra 	$L__BB0_16;
	ld.param.u64 	%rd52, [_Z13pinned_kernelPKdPdm_param_1];
	mul.lo.s32 	%r60, %r7, %r2;
	mad.lo.s32 	%r61, %r10, %r8, %r6;
	mad.lo.s32 	%r62, %r60, %r8, %r61;
	shl.b32 	%r63, %r62, 3;
	add.s32 	%r65, %r58, %r63;
	ld.shared.f64 	%fd8, [%r65+8];
	shl.b32 	%r66, %r7, 1;
	add.s32 	%r67, %r60, %r66;
	add.s32 	%r68, %r2, 2;
	mad.lo.s32 	%r69, %r68, %r7, %r10;
	mad.lo.s32 	%r70, %r69, %r8, %r6;
	shl.b32 	%r71, %r70, 3;
	add.s32 	%r72, %r58, %r71;
	ld.shared.f64 	%fd9, [%r72+8];
	add.f64 	%fd10, %fd8, %fd9;
	sub.s32 	%r73, %r67, %r7;
	mad.lo.s32 	%r74, %r4, %r8, %r6;
	mad.lo.s32 	%r75, %r73, %r8, %r74;
	shl.b32 	%r76, %r75, 3;
	add.s32 	%r77, %r58, %r76;
	ld.shared.f64 	%fd11, [%r77+8];
	add.f64 	%fd12, %fd10, %fd11;
	add.s32 	%r78, %r60, %r7;
	add.s32 	%r79, %r4, %r78;
	add.s32 	%r80, %r79, 2;
	mad.lo.s32 	%r81, %r80, %r8, %r6;
	shl.b32 	%r82, %r81, 3;
	add.s32 	%r83, %r58, %r82;
	ld.shared.f64 	%fd13, [%r83+8];
	add.f64 	%fd14, %fd12, %fd13;
	ld.shared.f64 	%fd15, [%r15];
	add.f64 	%fd16, %fd14, %fd15;
	ld.shared.f64 	%fd17, [%r15+16];
	add.f64 	%fd18, %fd16, %fd17;
	mul.f64 	%fd19, %fd18, 0d3FE999999999999A;
	cvta.to.global.u64 	%rd47, %rd52;
	shl.b64 	%rd48, %rd6, 3;
	add.s64 	%rd49, %rd47, %rd48;
	st.global.f64 	[%rd49], %fd19;
$L__BB0_16:
	ret;

}


// ===== COMPILED SASS (sm_100) =====

	.target	sm_100

	.elftype	@"ET_EXEC"


//--------------------- .note.nv.tkinfo           --------------------------
	.section	.note.nv.tkinfo,"",@"SHT_NOTE"
	.sectionflags	@"SHF_NOTE_NV_TKINFO"
	.tkinfo
        /*0018*/ 	.word	0x00000002
        /*0030*/ 	.string	""
        /*0030*/ 	.string	"ptxas"
        /*0030*/ 	.string	"Cuda compilation tools, release 13.0, V13.0.88"
        /*0030*/ 	.string	"Build cuda_13.0.r13.0/compiler.36424714_0"
        /*0030*/ 	.string	"-arch sm_100 -m 64 "



//--------------------- .note.nv.cuinfo           --------------------------
	.section	.note.nv.cuinfo,"",@"SHT_NOTE"
	.sectionflags	@"SHF_NOTE_NV_CUINFO"
        /*0018*/ 	.short	0x0002
        /*001a*/ 	.short	0x0064
        /*001c*/ 	.short	0x0082
	.zero		2


//--------------------- .nv.info                  --------------------------
	.section	.nv.info,"",@"SHT_CUDA_INFO"
	.align	4


	//----- nvinfo : EIATTR_REGCOUNT
	.align		4
        /*0000*/ 	.byte	0x04, 0x2f
        /*0002*/ 	.short	(.L_1 - .L_0)
	.align		4
.L_0:
        /*0004*/ 	.word	index@(_Z13pinned_kernelPKdPdm)
        /*0008*/ 	.word	0x0000001d


	//----- nvinfo : EIATTR_FRAME_SIZE
	.align		4
.L_1:
        /*000c*/ 	.byte	0x04, 0x11
        /*000e*/ 	.short	(.L_3 - .L_2)
	.align		4
.L_2:
        /*0010*/ 	.word	index@(_Z13pinned_kernelPKdPdm)
        /*0014*/ 	.word	0x00000000


	//----- nvinfo : EIATTR_MIN_STACK_SIZE
	.align		4
.L_3:
        /*0018*/ 	.byte	0x04, 0x12
        /*001a*/ 	.short	(.L_5 - .L_4)
	.align		4
.L_4:
        /*001c*/ 	.word	index@(_Z13pinned_kernelPKdPdm)
        /*0020*/ 	.word	0x00000000
.L_5:


//--------------------- .nv.compat                --------------------------
	.section	.nv.compat,"",@"SHT_CUDA_COMPAT_INFO"
	.align	4
        /*0000*/ 	.byte	0x02, 0x09, 0x00, 0x00, 0x02, 0x02, 0x01, 0x00, 0x02, 0x05, 0x05, 0x00, 0x03, 0x07, 0x01, 0x01
        /*0010*/ 	.byte	0x02, 0x03, 0x00, 0x00, 0x02, 0x06, 0x01, 0x00, 0x04, 0x0b, 0x08, 0x00, 0x01, 0x00, 0x00, 0x00
        /*0020*/ 	.byte	0x00, 0x00, 0x00, 0x00


//--------------------- .nv.info._Z13pinned_kernelPKdPdm --------------------------
	.section	.nv.info._Z13pinned_kernelPKdPdm,"",@"SHT_CUDA_INFO"
	.sectionflags	@""
	.align	4


	//----- nvinfo : EIATTR_CUDA_API_VERSION
	.align		4
        /*0000*/ 	.byte	0x04, 0x37
        /*0002*/ 	.short	(.L_7 - .L_6)
.L_6:
        /*0004*/ 	.word	0x00000082


	//----- nvinfo : EIATTR_KPARAM_INFO
	.align		4
.L_7:
        /*0008*/ 	.byte	0x04, 0x17
        /*000a*/ 	.short	(.L_9 - .L_8)
.L_8:
        /*000c*/ 	.word	0x00000000
        /*0010*/ 	.short	0x0002
        /*0012*/ 	.short	0x0010
        /*0014*/ 	.byte	0x00, 0xf0, 0x21, 0x00


	//----- nvinfo : EIATTR_KPARAM_INFO
	.align		4
.L_9:
        /*0018*/ 	.byte	0x04, 0x17
        /*001a*/ 	.short	(.L_11 - .L_10)
.L_10:
        /*001c*/ 	.word	0x00000000
        /*0020*/ 	.short	0x0001
        /*0022*/ 	.short	0x0008
        /*0024*/ 	.byte	0x00, 0xf5, 0x21, 0x00


	//----- nvinfo : EIATTR_KPARAM_INFO
	.align		4
.L_11:
        /*0028*/ 	.byte	0x04, 0x17
        /*002a*/ 	.short	(.L_13 - .L_12)
.L_12:
        /*002c*/ 	.word	0x00000000
        /*0030*/ 	.short	0x0000
        /*0032*/ 	.short	0x0000
        /*0034*/ 	.byte	0x00, 0xf5, 0x21, 0x00


	//----- nvinfo : EIATTR_SPARSE_MMA_MASK
	.align		4
.L_13:
        /*0038*/ 	.byte	0x03, 0x50
        /*003a*/ 	.short	0x0000


	//----- nvinfo : EIATTR_MAXREG_COUNT
	.align		4
        /*003c*/ 	.byte	0x03, 0x1b
        /*003e*/ 	.short	0x00ff


	//----- nvinfo : EIATTR_NUM_BARRIERS
	.align		4
        /*0040*/ 	.byte	0x02, 0x4c
        /*0042*/ 	.byte	0x01
	.zero		1


	//----- nvinfo : EIATTR_MERCURY_ISA_VERSION
	.align		4
        /*0044*/ 	.byte	0x03, 0x5f
        /*0046*/ 	.short	0x0101


	//----- nvinfo : EIATTR_VRC_CTA_INIT_COUNT
	.align		4
        /*0048*/ 	.byte	0x02, 0x4a
	.zero		1
	.zero		1


	//----- nvinfo : EIATTR_EXIT_INSTR_OFFSETS
	.align		4
        /*004c*/ 	.byte	0x04, 0x1c
        /*004e*/ 	.short	(.L_15 - .L_14)


	//   ....[0]....
.L_14:
        /*0050*/ 	.word	0x00000c20


	//   ....[1]....
        /*0054*/ 	.word	0x00000e70


	//----- nvinfo : EIATTR_CRS_STACK_SIZE
	.align		4
.L_15:
        /*0058*/ 	.byte	0x04, 0x1e
        /*005a*/ 	.short	(.L_17 - .L_16)
.L_16:
        /*005c*/ 	.word	0x00000000


	//----- nvinfo : EIATTR_CBANK_PARAM_SIZE
	.align		4
.L_17:
        /*0060*/ 	.byte	0x03, 0x19
        /*0062*/ 	.short	0x0018


	//----- nvinfo : EIATTR_PARAM_CBANK
	.align		4
        /*0064*/ 	.byte	0x04, 0x0a
        /*0066*/ 	.short	(.L_19 - .L_18)
	.align		4
.L_18:
        /*0068*/ 	.word	index@(.nv.constant0._Z13pinned_kernelPKdPdm)
        /*006c*/ 	.short	0x0380
        /*006e*/ 	.short	0x0018


	//----- nvinfo : EIATTR_SW_WAR
	.align		4
.L_19:
        /*0070*/ 	.byte	0x04, 0x36
        /*0072*/ 	.short	(.L_21 - .L_20)
.L_20:
        /*0074*/ 	.word	0x00000008
.L_21:


//--------------------- .nv.callgraph             --------------------------
	.section	.nv.callgraph,"",@"SHT_CUDA_CALLGRAPH"
	.align	4
	.sectionentsize	8
	.align		4
        /*0000*/ 	.word	0x00000000
	.align		4
        /*0004*/ 	.word	0xffffffff
	.align		4
        /*0008*/ 	.word	0x00000000
	.align		4
        /*000c*/ 	.word	0xfffffffe
	.align		4
        /*0010*/ 	.word	0x00000000
	.align		4
        /*0014*/ 	.word	0xfffffffd
	.align		4
        /*0018*/ 	.word	0x00000000
	.align		4
        /*001c*/ 	.word	0xfffffffc


//--------------------- .text._Z13pinned_kernelPKdPdm --------------------------
	.section	.text._Z13pinned_kernelPKdPdm,"ax",@progbits
	.align	128
        .global         _Z13pinned_kernelPKdPdm
        .type           _Z13pinned_kernelPKdPdm,@function
        .size           _Z13pinned_kernelPKdPdm,(.L_x_5 - _Z13pinned_kernelPKdPdm)
        .other          _Z13pinned_kernelPKdPdm,@"STO_CUDA_ENTRY STV_DEFAULT"
_Z13pinned_kernelPKdPdm:
.text._Z13pinned_kernelPKdPdm:
[----:B------:R-:W-:Y:S01]  /*0000*/  LDC R1, c[0x0][0x37c] ;  /* 0x0000df00ff017b82 */ /* 0x000fe20000000800 */
[----:B------:R-:W0:Y:S01]  /*0010*/  S2R R0, SR_TID.X ;  /* 0x0000000000007919 */ /* 0x000e220000002100 */
[----:B------:R-:W0:Y:S01]  /*0020*/  LDCU UR4, c[0x0][0x360] ;  /* 0x00006c00ff0477ac */ /* 0x000e220008000800 */
[----:B------:R-:W-:Y:S01]  /*0030*/  IMAD.MOV.U32 R9, RZ, RZ, RZ ;  /* 0x000000ffff097224 */ /* 0x000fe200078e00ff */
[----:B------:R-:W0:Y:S01]  /*0040*/  S2R R5, SR_CTAID.X ;  /* 0x0000000000057919 */ /* 0x000e220000002500 */
[----:B------:R-:W1:Y:S01]  /*0050*/  LDCU UR9, c[0x0][0x364] ;  /* 0x00006c80ff0977ac */ /* 0x000e620008000800 */
[----:B------:R-:W1:Y:S01]  /*0060*/  S2R R2, SR_TID.Y ;  /* 0x0000000000027919 */ /* 0x000e620000002200 */
[----:B------:R-:W2:Y:S01]  /*0070*/  LDCU UR12, c[0x0][0x368] ;  /* 0x00006d00ff0c77ac */ /* 0x000ea20008000800 */
[----:B------:R-:W1:Y:S01]  /*0080*/  S2R R11, SR_CTAID.Y ;  /* 0x00000000000b7919 */ /* 0x000e620000002600 */
[----:B------:R-:W3:Y:S01]  /*0090*/  LDCU.64 UR14, c[0x0][0x390] ;  /* 0x00007200ff0e77ac */ /* 0x000ee20008000a00 */
[----:B------:R-:W2:Y:S01]  /*00a0*/  S2R R3, SR_TID.Z ;  /* 0x0000000000037919 */ /* 0x000ea20000002300 */
[----:B------:R-:W4:Y:S01]  /*00b0*/  LDCU.64 UR10, c[0x0][0x358] ;  /* 0x00006b00ff0a77ac */ /* 0x000f220008000a00 */
[----:B------:R-:W2:Y:S01]  /*00c0*/  S2R R8, SR_CTAID.Z ;  /* 0x0000000000087919 */ /* 0x000ea20000002700 */
[----:B0-----:R-:W-:-:S04]  /*00d0*/  IMAD R5, R5, UR4, R0 ;  /* 0x0000000405057c24 */ /* 0x001fc8000f8e0200 */
[----:B---3--:R-:W-:Y:S02]  /*00e0*/  IMAD R17, R5, UR15, RZ ;  /* 0x0000000f05117c24 */ /* 0x008fe4000f8e02ff */
[----:B-1----:R-:W-:Y:S02]  /*00f0*/  IMAD R10, R11, UR9, R2 ;  /* 0x000000090b0a7c24 */ /* 0x002fe4000f8e0202 */
[----:B------:R-:W-:-:S03]  /*0100*/  IMAD.MOV.U32 R11, RZ, RZ, RZ ;  /* 0x000000ffff0b7224 */ /* 0x000fc600078e00ff */
[C---:B------:R-:W-:Y:S01]  /*0110*/  ISETP.GT.U32.AND P0, PT, R5.reuse, R10, PT ;  /* 0x0000000a0500720c */ /* 0x040fe20003f04070 */
[----:B------:R-:W-:-:S03]  /*0120*/  IMAD.WIDE.U32 R18, R5, UR14, R10 ;  /* 0x0000000e05127c25 */ /* 0x000fc6000f8e000a */
[----:B------:R-:W-:Y:S01]  /*0130*/  ISETP.GT.U32.AND.EX P0, PT, RZ, RZ, PT, P0 ;  /* 0x000000ffff00720c */ /* 0x000fe20003f04100 */
[----:B--2---:R-:W-:Y:S02]  /*0140*/  IMAD R8, R8, UR12, R3 ;  /* 0x0000000c08087c24 */ /* 0x004fe4000f8e0203 */
[----:B------:R-:W-:Y:S01]  /*0150*/  IMAD.IADD R20, R19, 0x1, R17 ;  /* 0x0000000113147824 */ /* 0x000fe200078e0211 */
[----:B------:R-:W-:Y:S01]  /*0160*/  SEL R21, R5, R10, P0 ;  /* 0x0000000a05157207 */ /* 0x000fe20000000000 */
[----:B------:R-:W-:-:S03]  /*0170*/  IMAD.WIDE.U32 R6, R18, UR14, R8 ;  /* 0x0000000e12067c25 */ /* 0x000fc6000f8e0008 */
[----:B------:R-:W-:Y:S01]  /*0180*/  ISETP.GT.U32.AND P0, PT, R8, R21, PT ;  /* 0x000000150800720c */ /* 0x000fe20003f04070 */
[----:B------:R-:W-:-:S03]  /*0190*/  IMAD R25, R20, UR14, RZ ;  /* 0x0000000e14197c24 */ /* 0x000fc6000f8e02ff */
[----:B------:R-:W-:Y:S01]  /*01a0*/  ISETP.GT.U32.AND.EX P0, PT, RZ, RZ, PT, P0 ;  /* 0x000000ffff00720c */ /* 0x000fe20003f04100 */
[----:B------:R-:W-:-:S03]  /*01b0*/  IMAD R25, R18, UR15, R25 ;  /* 0x0000000f12197c24 */ /* 0x000fc6000f8e0219 */
[----:B------:R-:W-:-:S04]  /*01c0*/  SEL R4, R8, R21, P0 ;  /* 0x0000001508047207 */ /* 0x000fc80000000000 */
[----:B------:R-:W-:Y:S01]  /*01d0*/  ISETP.GE.U32.AND P0, PT, R4, UR14, PT ;  /* 0x0000000e04007c0c */ /* 0x000fe2000bf06070 */
[----:B------:R-:W-:-:S03]  /*01e0*/  IMAD.IADD R4, R7, 0x1, R25 ;  /* 0x0000000107047824 */ /* 0x000fc600078e0219 */
[----:B------:R-:W-:-:S13]  /*01f0*/  ISETP.GE.U32.AND.EX P0, PT, RZ, UR15, PT, P0 ;  /* 0x0000000fff007c0c */ /* 0x000fda000bf06100 */
[----:B------:R-:W0:Y:S02]  /*0200*/  @!P0 LDC.64 R12, c[0x0][0x380] ;  /* 0x0000e000ff0c8b82 */ /* 0x000e240000000a00 */
[----:B0-----:R-:W-:-:S04]  /*0210*/  @!P0 LEA R12, P1, R6, R12, 0x3 ;  /* 0x0000000c060c8211 */ /* 0x001fc800078218ff */
[----:B------:R-:W-:-:S06]  /*0220*/  @!P0 LEA.HI.X R13, R6, R13, R4, 0x3, P1 ;  /* 0x0000000d060d8211 */ /* 0x000fcc00008f1c04 */
[----:B----4-:R-:W2:Y:S01]  /*0230*/  @!P0 LDG.E.64 R12, desc[UR10][R12.64] ;  /* 0x0000000a0c0c8981 */ /* 0x010ea2000c1e1b00 */
[----:B------:R-:W-:Y:S01]  /*0240*/  UIADD3 UR7, UPT, UPT, UR9, 0x2, URZ ;  /* 0x0000000209077890 */ /* 0x000fe2000fffe0ff */
[----:B------:R-:W-:Y:S01]  /*0250*/  VIADD R24, R2, 0x1 ;  /* 0x0000000102187836 */ /* 0x000fe20000000000 */
[----:B------:R-:W-:Y:S01]  /*0260*/  UIADD3 UR8, UPT, UPT, UR12, 0x2, URZ ;  /* 0x000000020c087890 */ /* 0x000fe2000fffe0ff */
[----:B------:R-:W0:Y:S01]  /*0270*/  @!P0 S2R R23, SR_CgaCtaId ;  /* 0x0000000000178919 */ /* 0x000e220000008800 */
[----:B------:R-:W-:Y:S01]  /*0280*/  @!P0 MOV R14, 0x400 ;  /* 0x00000400000e8802 */ /* 0x000fe20000000f00 */
[----:B------:R-:W-:Y:S01]  /*0290*/  BSSY.RECONVERGENT B0, `(.L_x_0) ;  /* 0x0000024000007945 */ /* 0x000fe20003800200 */
[----:B------:R-:W-:Y:S01]  /*02a0*/  IMAD.U32 R15, RZ, RZ, UR7 ;  /* 0x00000007ff0f7e24 */ /* 0x000fe2000f8e00ff */
[----:B------:R-:W-:Y:S02]  /*02b0*/  ISETP.NE.AND P2, PT, R5, RZ, PT ;  /* 0x000000ff0500720c */ /* 0x000fe40003f45270 */
[----:B------:R-:W-:Y:S01]  /*02c0*/  ISETP.GE.U32.AND P1, PT, R10, UR14, PT ;  /* 0x0000000e0a007c0c */ /* 0x000fe2000bf26070 */
[C---:B------:R-:W-:Y:S01]  /*02d0*/  IMAD R15, R0.reuse, R15, UR7 ;  /* 0x00000007000f7e24 */ /* 0x040fe2000f8e020f */
[----:B------:R-:W-:-:S03]  /*02e0*/  ISETP.NE.OR P2, PT, R0, RZ, !P2 ;  /* 0x000000ff0000720c */ /* 0x000fc60005745670 */
[----:B------:R-:W-:Y:S01]  /*02f0*/  IMAD.IADD R15, R15, 0x1, R24 ;  /* 0x000000010f0f7824 */ /* 0x000fe200078e0218 */
[----:B------:R-:W-:Y:S02]  /*0300*/  ISETP.GE.U32.OR.EX P3, PT, RZ, UR15, P2, P1 ;  /* 0x0000000fff007c0c */ /* 0x000fe40009766510 */
[----:B------:R-:W-:Y:S01]  /*0310*/  ISETP.GE.U32.AND P2, PT, R8, UR14, PT ;  /* 0x0000000e08007c0c */ /* 0x000fe2000bf46070 */
[----:B------:R-:W-:-:S03]  /*0320*/  IMAD R26, R15, UR8, RZ ;  /* 0x000000080f1a7c24 */ /* 0x000fc6000f8e02ff */
[----:B------:R-:W-:Y:S02]  /*0330*/  ISETP.GE.U32.OR.EX P3, PT, RZ, UR15, P3, P2 ;  /* 0x0000000fff007c0c */ /* 0x000fe40009f66520 */
[----:B0-----:R-:W-:Y:S01]  /*0340*/  @!P0 LEA R15, R23, R14, 0x18 ;  /* 0x0000000e170f8211 */ /* 0x001fe200078ec0ff */
[----:B------:R-:W-:-:S04]  /*0350*/  @!P0 IMAD.IADD R14, R26, 0x1, R3 ;  /* 0x000000011a0e8824 */ /* 0x000fc800078e0203 */
[----:B------:R-:W-:-:S05]  /*0360*/  @!P0 IMAD R15, R14, 0x8, R15 ;  /* 0x000000080e0f8824 */ /* 0x000fca00078e020f */
[----:B--2---:R0:W-:Y:S01]  /*0370*/  @!P0 STS.64 [R15+0x8], R12 ;  /* 0x0000080c0f008388 */ /* 0x0041e20000000a00 */
[----:B------:R-:W-:Y:S05]  /*0380*/  @P3 BRA `(.L_x_1) ;  /* 0x0000000000503947 */ /* 0x000fea0003800000 */
[----:B0-----:R-:W-:Y:S01]  /*0390*/  IADD3 R15, P0, PT, R5, -0x1, RZ ;  /* 0xffffffff050f7810 */ /* 0x001fe20007f1e0ff */
[----:B------:R-:W0:Y:S04]  /*03a0*/  LDCU.64 UR16, c[0x0][0x380] ;  /* 0x00007000ff1077ac */ /* 0x000e280008000a00 */
[----:B------:R-:W-:-:S04]  /*03b0*/  IMAD.X R12, RZ, RZ, -0x1, P0 ;  /* 0xffffffffff0c7424 */ /* 0x000fc800000e06ff */
[----:B------:R-:W-:Y:S02]  /*03c0*/  IMAD R14, R12, UR14, RZ ;  /* 0x0000000e0c0e7c24 */ /* 0x000fe4000f8e02ff */
[----:B------:R-:W-:-:S04]  /*03d0*/  IMAD.WIDE.U32 R12, R15, UR14, R10 ;  /* 0x0000000e0f0c7c25 */ /* 0x000fc8000f8e000a */
[----:B------:R-:W-:-:S04]  /*03e0*/  IMAD R15, R15, UR15, R14 ;  /* 0x0000000f0f0f7c24 */ /* 0x000fc8000f8e020e */
[----:B------:R-:W-:Y:S02]  /*03f0*/  IMAD.IADD R13, R13, 0x1, R15 ;  /* 0x000000010d0d7824 */ /* 0x000fe400078e020f */
[----:B------:R-:W-:-:S04]  /*0400*/  IMAD.WIDE.U32 R14, R12, UR14, R8 ;  /* 0x0000000e0c0e7c25 */ /* 0x000fc8000f8e0008 */
[----:B------:R-:W-:-:S04]  /*0410*/  IMAD R13, R13, UR14, RZ ;  /* 0x0000000e0d0d7c24 */ /* 0x000fc8000f8e02ff */
[----:B------:R-:W-:Y:S01]  /*0420*/  IMAD R13, R12, UR15, R13 ;  /* 0x0000000f0c0d7c24 */ /* 0x000fe2000f8e020d */
[----:B0-----:R-:W-:-:S03]  /*0430*/  LEA R12, P0, R14, UR16, 0x3 ;  /* 0x000000100e0c7c11 */ /* 0x001fc6000f8018ff */
[----:B------:R-:W-:-:S05]  /*0440*/  IMAD.IADD R13, R15, 0x1, R13 ;  /* 0x000000010f0d7824 */ /* 0x000fca00078e020d */
[----:B------:R-:W-:-:S06]  /*0450*/  LEA.HI.X R13, R14, UR17, R13, 0x3, P0 ;  /* 0x000000110e0d7c11 */ /* 0x000fcc00080f1c0d */
[----:B------:R-:W2:Y:S01]  /*0460*/  LDG.E.64 R12, desc[UR10][R12.64] ;  /* 0x0000000a0c0c7981 */ /* 0x000ea2000c1e1b00 */
[----:B------:R-:W0:Y:S01]  /*0470*/  S2UR UR6, SR_CgaCtaId ;  /* 0x00000000000679c3 */ /* 0x000e220000008800 */
[----:B------:R-:W-:Y:S01]  /*0480*/  UMOV UR5, 0x400 ;  /* 0x0000040000057882 */ /* 0x000fe20000000000 */
[----:B------:R-:W-:Y:S01]  /*0490*/  IMAD R14, R24, UR8, R3 ;  /* 0x00000008180e7c24 */ /* 0x000fe2000f8e0203 */
[----:B0-----:R-:W-:-:S06]  /*04a0*/  ULEA UR5, UR6, UR5, 0x18 ;  /* 0x0000000506057291 */ /* 0x001fcc000f8ec0ff */
[----:B------:R-:W-:-:S05]  /*04b0*/  LEA R15, R14, UR5, 0x3 ;  /* 0x000000050e0f7c11 */ /* 0x000fca000f8e18ff */
[----:B--2---:R1:W-:Y:S02]  /*04c0*/  STS.64 [R15+0x8], R12 ;  /* 0x0000080c0f007388 */ /* 0x0043e40000000a00 */
.L_x_1:
[----:B------:R-:W-:Y:S05]  /*04d0*/  BSYNC.RECONVERGENT B0 ;  /* 0x0000000000007941 */ /* 0x000fea0003800200 */
.L_x_0:
[----:B------:R-:W-:Y:S01]  /*04e0*/  UIADD3 UR6, UP0, UPT, UR14, -0x1, URZ ;  /* 0xffffffff0e067890 */ /* 0x000fe2000ff1e0ff */
[----:B------:R-:W-:Y:S01]  /*04f0*/  ISETP.GE.U32.AND.EX P1, PT, RZ, UR15, PT, P1 ;  /* 0x0000000fff007c0c */ /* 0x000fe2000bf26110 */
[----:B------:R-:W-:Y:S01]  /*0500*/  UIADD3 UR4, UPT, UPT, UR4, -0x1, URZ ;  /* 0xffffffff04047890 */ /* 0x000fe2000fffe0ff */
[----:B------:R-:W-:Y:S01]  /*0510*/  BSSY.RECONVERGENT B0, `(.L_x_2) ;  /* 0x000001f000007945 */ /* 0x000fe20003800200 */
[----:B------:R-:W-:Y:S01]  /*0520*/  UIADD3.X UR13, UPT, UPT, UR15, -0x1, URZ, UP0, !UPT ;  /* 0xffffffff0f0d7890 */ /* 0x000fe200087fe4ff */
[C---:B------:R-:W-:Y:S02]  /*0530*/  ISETP.GE.U32.AND P3, PT, R5.reuse, UR14, PT ;  /* 0x0000000e05007c0c */ /* 0x040fe4000bf66070 */
[----:B------:R-:W-:Y:S02]  /*0540*/  ISETP.GE.U32.AND P0, PT, R5, UR6, PT ;  /* 0x0000000605007c0c */ /* 0x000fe4000bf06070 */
[----:B------:R-:W-:Y:S01]  /*0550*/  ISETP.LT.U32.AND P5, PT, R10, UR6, PT ;  /* 0x000000060a007c0c */ /* 0x000fe2000bfa1070 */
[----:B01----:R-:W-:-:S05]  /*0560*/  IMAD.U32 R12, RZ, RZ, UR13 ;  /* 0x0000000dff0c7e24 */ /* 0x003fca000f8e00ff */
[----:B------:R-:W-:-:S04]  /*0570*/  ISETP.LE.U32.OR.EX P1, PT, R12, RZ, P1, P0 ;  /* 0x000000ff0c00720c */ /* 0x000fc80000f23500 */
[----:B------:R-:W-:-:S04]  /*0580*/  ISETP.NE.OR P1, PT, R0, UR4, P1 ;  /* 0x0000000400007c0c */ /* 0x000fc80008f25670 */
[----:B------:R-:W-:Y:S02]  /*0590*/  ISETP.GE.U32.OR.EX P4, PT, RZ, UR15, P1, P2 ;  /* 0x0000000fff007c0c */ /* 0x000fe40008f86520 */
[----:B------:R-:W-:-:S11]  /*05a0*/  ISETP.GT.U32.AND.EX P1, PT, R12, RZ, PT, P5 ;  /* 0x000000ff0c00720c */ /* 0x000fd60003f24150 */
[----:B------:R-:W-:Y:S05]  /*05b0*/  @P4 BRA `(.L_x_3) ;  /* 0x0000000000504947 */ /* 0x000fea0003800000 */
[----:B------:R-:W0:Y:S01]  /*05c0*/  LDC.64 R12, c[0x0][0x390] ;  /* 0x0000e400ff0c7b82 */ /* 0x000e220000000a00 */
[----:B------:R-:W1:Y:S01]  /*05d0*/  LDCU.64 UR4, c[0x0][0x380] ;  /* 0x00007000ff0477ac */ /* 0x000e620008000a00 */
[----:B0-----:R-:W-:-:S03]  /*05e0*/  IMAD.WIDE.U32 R12, R5, UR14, R12 ;  /* 0x0000000e050c7c25 */ /* 0x001fc6000f8e000c */
[----:B------:R-:W-:-:S05]  /*05f0*/  IADD3 R15, P4, PT, R10, R12, RZ ;  /* 0x0000000c0a0f7210 */ /* 0x000fca0007f9e0ff */
[----:B------:R-:W-:-:S04]  /*0600*/  IMAD.X R12, R17, 0x1, R13, P4 ;  /* 0x00000001110c7824 */ /* 0x000fc800020e060d */
[----:B------:R-:W-:Y:S02]  /*0610*/  IMAD R14, R12, UR14, RZ ;  /* 0x0000000e0c0e7c24 */ /* 0x000fe4000f8e02ff */
[----:B------:R-:W-:-:S04]  /*0620*/  IMAD.WIDE.U32 R12, R15, UR14, R8 ;  /* 0x0000000e0f0c7c25 */ /* 0x000fc8000f8e0008 */
[----:B------:R-:W-:Y:S01]  /*0630*/  IMAD R15, R15, UR15, R14 ;  /* 0x0000000f0f0f7c24 */ /* 0x000fe2000f8e020e */
[----:B-1----:R-:W-:-:S03]  /*0640*/  LEA R14, P4, R12, UR4, 0x3 ;  /* 0x000000040c0e7c11 */ /* 0x002fc6000f8818ff */
[----:B------:R-:W-:-:S05]  /*0650*/  IMAD.IADD R13, R13, 0x1, R15 ;  /* 0x000000010d0d7824 */ /* 0x000fca00078e020f */
[----:B------:R-:W-:-:S06]  /*0660*/  LEA.HI.X R15, R12, UR5, R13, 0x3, P4 ;  /* 0x000000050c0f7c11 */ /* 0x000fcc000a0f1c0d */
[----:B------:R-:W2:Y:S01]  /*0670*/  LDG.E.64 R14, desc[UR10][R14.64] ;  /* 0x0000000a0e0e7981 */ /* 0x000ea2000c1e1b00 */
[----:B------:R-:W0:Y:S01]  /*0680*/  S2UR UR5, SR_CgaCtaId ;  /* 0x00000000000579c3 */ /* 0x000e220000008800 */
[----:B------:R-:W-:Y:S01]  /*0690*/  VIADD R13, R0, 0x2 ;  /* 0x00000002000d7836 */ /* 0x000fe20000000000 */
[----:B------:R-:W-:-:S03]  /*06a0*/  UMOV UR4, 0x400 ;  /* 0x0000040000047882 */ /* 0x000fc60000000000 */
[----:B------:R-:W-:-:S04]  /*06b0*/  IMAD R12, R13, UR7, R24 ;  /* 0x000000070d0c7c24 */ /* 0x000fc8000f8e0218 */
[----:B------:R-:W-:Y:S01]  /*06c0*/  IMAD R12, R12, UR8, R3 ;  /* 0x000000080c0c7c24 */ /* 0x000fe2000f8e0203 */
[----:B0-----:R-:W-:-:S06]  /*06d0*/  ULEA UR4, UR5, UR4, 0x18 ;  /* 0x0000000405047291 */ /* 0x001fcc000f8ec0ff */
[----:B------:R-:W-:-:S05]  /*06e0*/  LEA R13, R12, UR4, 0x3 ;  /* 0x000000040c0d7c11 */ /* 0x000fca000f8e18ff */
[----:B--2---:R0:W-:Y:S02]  /*06f0*/  STS.64 [R13+0x8], R14 ;  /* 0x0000080e0d007388 */ /* 0x0041e40000000a00 */
.L_x_3:
[----:B------:R-:W-:Y:S05]  /*0700*/  BSYNC.RECONVERGENT B0 ;  /* 0x0000000000007941 */ /* 0x000fea0003800200 */
.L_x_2:
[----:B------:R-:W-:Y:S01]  /*0710*/  UIADD3 UR4, UPT, UPT, UR9, -0x1, URZ ;  /* 0xffffffff09047890 */ /* 0x000fe2000fffe0ff */
[----:B------:R-:W-:Y:S01]  /*0720*/  ISETP.LT.U32.AND P4, PT, R8, UR14, PT ;  /* 0x0000000e08007c0c */ /* 0x000fe2000bf81070 */
[----:B0-----:R-:W-:Y:S01]  /*0730*/  IMAD.U32 R14, RZ, RZ, UR13 ;  /* 0x0000000dff0e7e24 */ /* 0x001fe2000f8e00ff */
[----:B------:R-:W-:Y:S02]  /*0740*/  ISETP.GE.U32.AND.EX P5, PT, RZ, UR15, PT, P3 ;  /* 0x0000000fff007c0c */ /* 0x000fe4000bfa6130 */
[----:B------:R-:W-:Y:S02]  /*0750*/  ISETP.GE.U32.AND P3, PT, R5, UR14, PT ;  /* 0x0000000e05007c0c */ /* 0x000fe4000bf66070 */
[----:B------:R-:W-:Y:S02]  /*0760*/  ISETP.LT.U32.AND.EX P4, PT, RZ, UR15, P1, P4 ;  /* 0x0000000fff007c0c */ /* 0x000fe40008f81140 */
[----:B------:R-:W-:Y:S01]  /*0770*/  ISETP.EQ.AND P1, PT, R2, UR4, !P5 ;  /* 0x0000000402007c0c */ /* 0x000fe2000ef22270 */
[----:B------:R-:W-:Y:S01]  /*0780*/  UIADD3 UR4, UPT, UPT, UR12, -0x1, URZ ;  /* 0xffffffff0c047890 */ /* 0x000fe2000fffe0ff */
[----:B------:R-:W-:-:S02]  /*0790*/  ISETP.GE.U32.AND.EX P3, PT, RZ, UR15, PT, P3 ;  /* 0x0000000fff007c0c */ /* 0x000fc4000bf66130 */
[----:B------:R-:W-:Y:S02]  /*07a0*/  PLOP3.LUT P1, PT, P1, P4, PT, 0x80, 0x8 ;  /* 0x000000000008781c */ /* 0x000fe40000f29070 */
[----:B------:R-:W-:Y:S02]  /*07b0*/  ISETP.NE.OR P3, PT, R2, RZ, P3 ;  /* 0x000000ff0200720c */ /* 0x000fe40001f65670 */
[----:B------:R-:W-:Y:S02]  /*07c0*/  ISETP.GE.U32.AND P5, PT, R21, UR14, PT ;  /* 0x0000000e15007c0c */ /* 0x000fe4000bfa6070 */
[----:B------:R-:W-:Y:S02]  /*07d0*/  ISETP.EQ.OR P3, PT, R10, RZ, P3 ;  /* 0x000000ff0a00720c */ /* 0x000fe40001f62670 */
[----:B------:R-:W-:Y:S02]  /*07e0*/  ISETP.NE.AND P6, PT, R3, UR4, PT ;  /* 0x0000000403007c0c */ /* 0x000fe4000bfc5270 */
[----:B------:R-:W-:-:S02]  /*07f0*/  ISETP.GE.U32.OR.EX P2, PT, RZ, UR15, P3, P2 ;  /* 0x0000000fff007c0c */ /* 0x000fc40009f46520 */
[----:B------:R-:W-:Y:S01]  /*0800*/  ISETP.NE.AND P3, PT, R3, RZ, PT ;  /* 0x000000ff0300720c */ /* 0x000fe20003f65270 */
[----:B------:R-:W0:Y:S01]  /*0810*/  @P1 LDC.64 R16, c[0x0][0x390] ;  /* 0x0000e400ff101b82 */ /* 0x000e220000000a00 */
[C---:B------:R-:W-:Y:S02]  /*0820*/  ISETP.GE.U32.AND P4, PT, R8.reuse, UR6, PT ;  /* 0x0000000608007c0c */ /* 0x040fe4000bf86070 */
[----:B------:R-:W-:Y:S02]  /*0830*/  ISETP.GE.U32.OR.EX P3, PT, RZ, UR15, P3, P5 ;  /* 0x0000000fff007c0c */ /* 0x000fe40009f66550 */
[----:B------:R-:W-:Y:S02]  /*0840*/  ISETP.GE.U32.OR.EX P5, PT, RZ, UR15, P6, P5 ;  /* 0x0000000fff007c0c */ /* 0x000fe4000b7a6550 */
[----:B------:R-:W-:Y:S02]  /*0850*/  ISETP.EQ.OR P3, PT, R8, RZ, P3 ;  /* 0x000000ff0800720c */ /* 0x000fe40001f62670 */
[----:B------:R-:W-:Y:S01]  /*0860*/  ISETP.LE.U32.OR.EX P5, PT, R14, RZ, P5, P4 ;  /* 0x000000ff0e00720c */ /* 0x000fe20002fa3540 */
[----:B------:R-:W1:Y:S01]  /*0870*/  @!P2 LDC.64 R12, c[0x0][0x380] ;  /* 0x0000e000ff0cab82 */ /* 0x000e620000000a00 */
[----:B------:R-:W-:-:S04]  /*0880*/  @!P2 IADD3 R11, P6, PT, R18, -0x1, RZ ;  /* 0xffffffff120ba810 */ /* 0x000fc80007fde0ff */
[----:B------:R-:W-:-:S03]  /*0890*/  @!P2 IADD3.X R20, PT, PT, R20, -0x1, RZ, P6, !PT ;  /* 0xffffffff1414a810 */ /* 0x000fc600037fe4ff */
[----:B------:R-:W2:Y:S02]  /*08a0*/  @P1 LDC.64 R14, c[0x0][0x380] ;  /* 0x0000e000ff0e1b82 */ /* 0x000ea40000000a00 */
[----:B------:R-:W-:Y:S02]  /*08b0*/  @!P2 IMAD R22, R20, UR14, RZ ;  /* 0x0000000e1416ac24 */ /* 0x000fe4000f8e02ff */
[----:B------:R-:W-:-:S04]  /*08c0*/  @!P2 IMAD.WIDE.U32 R20, R11, UR14, R8 ;  /* 0x0000000e0b14ac25 */ /* 0x000fc8000f8e0008 */
[----:B0-----:R-:W-:Y:S02]  /*08d0*/  @P1 IMAD.WIDE.U32 R16, R18, UR14, R16 ;  /* 0x0000000e12101c25 */ /* 0x001fe4000f8e0010 */
[----:B------:R-:W0:Y:S02]  /*08e0*/  @!P3 LDC.64 R18, c[0x0][0x380] ;  /* 0x0000e000ff12bb82 */ /* 0x000e240000000a00 */
[----:B------:R-:W-:-:S04]  /*08f0*/  @!P2 IMAD R9, R11, UR15, R22 ;  /* 0x0000000f0b09ac24 */ /* 0x000fc8000f8e0216 */
[----:B------:R-:W-:Y:S01]  /*0900*/  @!P2 IMAD.IADD R9, R21, 0x1, R9 ;  /* 0x000000011509a824 */ /* 0x000fe200078e0209 */
[C---:B-1----:R-:W-:Y:S01]  /*0910*/  @!P2 LEA R12, P6, R20.reuse, R12, 0x3 ;  /* 0x0000000c140ca211 */ /* 0x042fe200078c18ff */
[----:B------:R-:W1:Y:S03]  /*0920*/  @!P5 LDC.64 R22, c[0x0][0x380] ;  /* 0x0000e000ff16db82 */ /* 0x000e660000000a00 */
[----:B------:R-:W-:Y:S02]  /*0930*/  @!P2 LEA.HI.X R13, R20, R13, R9, 0x3, P6 ;  /* 0x0000000d140da211 */ /* 0x000fe400030f1c09 */
[----:B------:R-:W-:-:S04]  /*0940*/  @P1 IADD3 R9, P6, PT, R8, R16, RZ ;  /* 0x0000001008091210 */ /* 0x000fc80007fde0ff */
[----:B------:R-:W3:Y:S01]  /*0950*/  @!P2 LDG.E.64 R12, desc[UR10][R12.64] ;  /* 0x0000000a0c0ca981 */ /* 0x000ee2000c1e1b00 */
[----:B------:R-:W-:Y:S01]  /*0960*/  @P1 IMAD.X R16, R25, 0x1, R17, P6 ;  /* 0x0000000119101824 */ /* 0x000fe200030e0611 */
[----:B--2---:R-:W-:-:S04]  /*0970*/  @P1 LEA R14, P6, R9, R14, 0x3 ;  /* 0x0000000e090e1211 */ /* 0x004fc800078c18ff */
[----:B------:R-:W-:Y:S02]  /*0980*/  @P1 LEA.HI.X R15, R9, R15, R16, 0x3, P6 ;  /* 0x0000000f090f1211 */ /* 0x000fe400030f1c10 */
[----:B0-----:R-:W-:-:S04]  /*0990*/  @!P3 LEA R18, P6, R6, R18, 0x3 ;  /* 0x000000120612b211 */ /* 0x001fc800078c18ff */
[C---:B------:R-:W-:Y:S01]  /*09a0*/  @!P3 LEA.HI.X R19, R6.reuse, R19, R4, 0x3, P6 ;  /* 0x000000130613b211 */ /* 0x040fe200030f1c04 */
[----:B------:R-:W2:Y:S01]  /*09b0*/  @P1 LDG.E.64 R14, desc[UR10][R14.64] ;  /* 0x0000000a0e0e1981 */ /* 0x000ea2000c1e1b00 */
[----:B-1----:R-:W-:-:S04]  /*09c0*/  @!P5 LEA R22, P6, R6, R22, 0x3 ;  /* 0x000000160616d211 */ /* 0x002fc800078c18ff */
[----:B------:R-:W4:Y:S01]  /*09d0*/  @!P3 LDG.E.64 R18, desc[UR10][R18.64+-0x8] ;  /* 0xfffff80a1212b981 */ /* 0x000f22000c1e1b00 */
[----:B------:R-:W-:-:S06]  /*09e0*/  @!P5 LEA.HI.X R23, R6, R23, R4, 0x3, P6 ;  /* 0x000000170617d211 */ /* 0x000fcc00030f1c04 */
[----:B------:R-:W5:Y:S01]  /*09f0*/  @!P5 LDG.E.64 R22, desc[UR10][R22.64+0x8] ;  /* 0x0000080a1616d981 */ /* 0x000f62000c1e1b00 */
[----:B------:R-:W0:Y:S01]  /*0a00*/  @!P3 S2R R16, SR_CgaCtaId ;  /* 0x000000000010b919 */ /* 0x000e220000008800 */
[----:B------:R-:W1:Y:S01]  /*0a10*/  @P1 S2R R9, SR_CgaCtaId ;  /* 0x0000000000091919 */ /* 0x000e620000008800 */
[----:B------:R-:W0:Y:S01]  /*0a20*/  S2UR UR5, SR_CgaCtaId ;  /* 0x00000000000579c3 */ /* 0x000e220000008800 */
[----:B------:R-:W-:-:S04]  /*0a30*/  ISETP.NE.AND P6, PT, R10, RZ, PT ;  /* 0x000000ff0a00720c */ /* 0x000fc80003fc5270 */
[----:B------:R-:W-:Y:S01]  /*0a40*/  ISETP.EQ.OR P6, PT, R5, RZ, !P6 ;  /* 0x000000ff0500720c */ /* 0x000fe200077c2670 */
[----:B------:R-:W-:Y:S02]  /*0a50*/  IMAD.U32 R5, RZ, RZ, UR13 ;  /* 0x0000000dff057e24 */ /* 0x000fe4000f8e00ff */
[----:B------:R-:W-:-:S03]  /*0a60*/  IMAD.U32 R11, RZ, RZ, UR7 ;  /* 0x00000007ff0b7e24 */ /* 0x000fc6000f8e00ff */
[----:B------:R-:W-:Y:S02]  /*0a70*/  ISETP.LE.U32.OR.EX P6, PT, R5, RZ, P6, P0 ;  /* 0x000000ff0500720c */ /* 0x000fe400037c3500 */
[----:B------:R-:W-:Y:S01]  /*0a80*/  ISETP.GE.U32.AND P0, PT, R10, UR6, PT ;  /* 0x000000060a007c0c */ /* 0x000fe2000bf06070 */
[----:B------:R-:W-:-:S03]  /*0a90*/  IMAD R11, R0, R11, UR7 ;  /* 0x00000007000b7e24 */ /* 0x000fc6000f8e020b */
[----:B------:R-:W-:Y:S02]  /*0aa0*/  ISETP.LE.U32.OR.EX P6, PT, R5, RZ, P6, P0 ;  /* 0x000000ff0500720c */ /* 0x000fe400037c3500 */
[----:B------:R-:W-:Y:S01]  /*0ab0*/  @!P3 MOV R5, 0x400 ;  /* 0x000004000005b802 */ /* 0x000fe20000000f00 */
[----:B------:R-:W-:Y:S01]  /*0ac0*/  UMOV UR4, 0x400 ;  /* 0x0000040000047882 */ /* 0x000fe20000000000 */
[----:B------:R-:W-:Y:S01]  /*0ad0*/  @P1 IADD3 R10, PT, PT, R2, 0x2, R11 ;  /* 0x00000002020a1810 */ /* 0x000fe20007ffe00b */
[C---:B------:R-:W-:Y:S01]  /*0ae0*/  IMAD.IADD R20, R11.reuse, 0x1, R24 ;  /* 0x000000010b147824 */ /* 0x040fe200078e0218 */
[----:B------:R-:W-:Y:S01]  /*0af0*/  ISETP.EQ.OR P6, PT, R8, RZ, P6 ;  /* 0x000000ff0800720c */ /* 0x000fe200037c2670 */
[----:B0-----:R-:W-:Y:S01]  /*0b00*/  ULEA UR4, UR5, UR4, 0x18 ;  /* 0x0000000405047291 */ /* 0x001fe2000f8ec0ff */
[----:B------:R-:W-:Y:S02]  /*0b10*/  @!P3 LEA R5, R16, R5, 0x18 ;  /* 0x000000051005b211 */ /* 0x000fe400078ec0ff */
[----:B------:R-:W-:Y:S01]  /*0b20*/  @P1 MOV R16, 0x400 ;  /* 0x0000040000101802 */ /* 0x000fe20000000f00 */
[----:B------:R-:W-:-:S02]  /*0b30*/  @!P2 IMAD R8, R11, UR8, R3 ;  /* 0x000000080b08ac24 */ /* 0x000fc4000f8e0203 */
[--C-:B------:R-:W-:Y:S01]  /*0b40*/  @P1 IMAD R10, R10, UR8, R3.reuse ;  /* 0x000000080a0a1c24 */ /* 0x100fe2000f8e0203 */
[----:B-1----:R-:W-:Y:S01]  /*0b50*/  @P1 LEA R11, R9, R16, 0x18 ;  /* 0x00000010090b1211 */ /* 0x002fe200078ec0ff */
[----:B------:R-:W-:Y:S01]  /*0b60*/  IMAD R16, R20, UR8, R3 ;  /* 0x0000000814107c24 */ /* 0x000fe2000f8e0203 */
[----:B------:R-:W-:Y:S01]  /*0b70*/  @!P2 LEA R9, R8, UR4, 0x3 ;  /* 0x000000040809ac11 */ /* 0x000fe2000f8e18ff */
[----:B------:R-:W-:Y:S02]  /*0b80*/  @!P3 IMAD R17, R26, 0x8, R5 ;  /* 0x000000081a11b824 */ /* 0x000fe400078e0205 */
[----:B------:R-:W-:Y:S01]  /*0b90*/  @P1 IMAD R11, R10, 0x8, R11 ;  /* 0x000000080a0b1824 */ /* 0x000fe200078e020b */
[----:B------:R-:W-:Y:S01]  /*0ba0*/  LEA R5, R16, UR4, 0x3 ;  /* 0x0000000410057c11 */ /* 0x000fe2000f8e18ff */
[----:B------:R-:W-:-:S05]  /*0bb0*/  IMAD.U32 R20, RZ, RZ, UR13 ;  /* 0x0000000dff147e24 */ /* 0x000fca000f8e00ff */
[----:B------:R-:W-:Y:S01]  /*0bc0*/  ISETP.LE.U32.OR.EX P6, PT, R20, RZ, P6, P4 ;  /* 0x000000ff1400720c */ /* 0x000fe200037c3540 */
[----:B---3--:R0:W-:Y:S04]  /*0bd0*/  @!P2 STS.64 [R9+0x8], R12 ;  /* 0x0000080c0900a388 */ /* 0x0081e80000000a00 */
[----:B--2---:R0:W-:Y:S04]  /*0be0*/  @P1 STS.64 [R11+0x8], R14 ;  /* 0x0000080e0b001388 */ /* 0x0041e80000000a00 */
[----:B----4-:R0:W-:Y:S04]  /*0bf0*/  @!P3 STS.64 [R17], R18 ;  /* 0x000000121100b388 */ /* 0x0101e80000000a00 */
[----:B-----5:R0:W-:Y:S01]  /*0c00*/  @!P5 STS.64 [R5+0x10], R22 ;  /* 0x000010160500d388 */ /* 0x0201e20000000a00 */
[----:B------:R-:W-:Y:S06]  /*0c10*/  BAR.SYNC.DEFER_BLOCKING 0x0 ;  /* 0x0000000000007b1d */ /* 0x000fec0000010000 */
[----:B------:R-:W-:Y:S05]  /*0c20*/  @P6 EXIT ;  /* 0x000000000000694d */ /* 0x000fea0003800000 */
[C---:B0-----:R-:W-:Y:S01]  /*0c30*/  VIADD R9, R0.reuse, 0x2 ;  /* 0x0000000200097836 */ /* 0x041fe20000000000 */
[----:B------:R-:W-:Y:S01]  /*0c40*/  LDS.64 R14, [R5] ;  /* 0x00000000050e7984 */ /* 0x000fe20000000a00 */
[----:B------:R-:W-:Y:S01]  /*0c50*/  IMAD R7, R0, UR7, RZ ;  /* 0x0000000700077c24 */ /* 0x000fe2000f8e02ff */
[----:B------:R-:W0:Y:S01]  /*0c60*/  LDCU.64 UR14, c[0x0][0x388] ;  /* 0x00007100ff0e77ac */ /* 0x000e220008000a00 */
[----:B------:R-:W-:Y:S01]  /*0c70*/  IMAD R0, R24, UR8, R3 ;  /* 0x0000000818007c24 */ /* 0x000fe2000f8e0203 */
[----:B------:R-:W-:Y:S01]  /*0c80*/  LDS.64 R16, [R5+0x10] ;  /* 0x0000100005107984 */ /* 0x000fe20000000a00 */
[----:B------:R-:W-:Y:S01]  /*0c90*/  IMAD.U32 R8, RZ, RZ, UR7 ;  /* 0x00000007ff087e24 */ /* 0x000fe2000f8e00ff */
[----:B------:R-:W-:Y:S01]  /*0ca0*/  UMOV UR12, 0x9999999a ;  /* 0x9999999a000c7882 */ /* 0x000fe20000000000 */
[----:B------:R-:W-:Y:S01]  /*0cb0*/  IMAD R24, R9, UR7, R24 ;  /* 0x0000000709187c24 */ /* 0x000fe2000f8e0218 */
[----:B------:R-:W-:Y:S01]  /*0cc0*/  UMOV UR13, 0x3fe99999 ;  /* 0x3fe99999000d7882 */ /* 0x000fe20000000000 */
[----:B------:R-:W-:-:S02]  /*0cd0*/  IMAD R0, R7, UR8, R0 ;  /* 0x0000000807007c24 */ /* 0x000fc4000f8e0200 */
[--C-:B------:R-:W-:Y:S01]  /*0ce0*/  IMAD R8, R8, 0x2, R7.reuse ;  /* 0x0000000208087824 */ /* 0x100fe200078e0207 */
[----:B------:R-:W-:Y:S01]  /*0cf0*/  IADD3 R7, PT, PT, R2, UR7, R7 ;  /* 0x0000000702077c10 */ /* 0x000fe2000fffe007 */
[--C-:B------:R-:W-:Y:S01]  /*0d00*/  IMAD R24, R24, UR8, R3.reuse ;  /* 0x0000000818187c24 */ /* 0x100fe2000f8e0203 */
[----:B------:R-:W-:Y:S01]  /*0d10*/  LEA R0, R0, UR4, 0x3 ;  /* 0x0000000400007c11 */ /* 0x000fe2000f8e18ff */
[----:B------:R-:W-:Y:S02]  /*0d20*/  IMAD R9, R2, UR8, R3 ;  /* 0x0000000802097c24 */ /* 0x000fe4000f8e0203 */
[----:B------:R-:W-:Y:S01]  /*0d30*/  VIADD R8, R8, -UR7 ;  /* 0x8000000708087c36 */ /* 0x000fe20008000000 */
[----:B------:R-:W-:Y:S01]  /*0d40*/  LEA R24, R24, UR4, 0x3 ;  /* 0x0000000418187c11 */ /* 0x000fe2000f8e18ff */
[----:B------:R-:W-:Y:S01]  /*0d50*/  LDS.64 R10, [R0+0x8] ;  /* 0x00000800000a7984 */ /* 0x000fe20000000a00 */
[----:B------:R-:W-:Y:S02]  /*0d60*/  VIADD R12, R7, 0x2 ;  /* 0x00000002070c7836 */ /* 0x000fe40000000000 */
[----:B------:R-:W-:-:S02]  /*0d70*/  IMAD R2, R8, UR8, R9 ;  /* 0x0000000808027c24 */ /* 0x000fc4000f8e0209 */
[----:B------:R-:W1:Y:S01]  /*0d80*/  LDS.64 R8, [R24+0x8] ;  /* 0x0000080018087984 */ /* 0x000e620000000a00 */
[----:B------:R-:W-:Y:S02]  /*0d90*/  IMAD R12, R12, UR8, R3 ;  /* 0x000000080c0c7c24 */ /* 0x000fe4000f8e0203 */
[----:B------:R-:W-:-:S03]  /*0da0*/  LEA R7, R2, UR4, 0x3 ;  /* 0x0000000402077c11 */ /* 0x000fc6000f8e18ff */
[----:B------:R-:W-:Y:S02]  /*0db0*/  LEA R12, R12, UR4, 0x3 ;  /* 0x000000040c0c7c11 */ /* 0x000fe4000f8e18ff */
[----:B------:R-:W2:Y:S04]  /*0dc0*/  LDS.64 R2, [R7+0x8] ;  /* 0x0000080007027984 */ /* 0x000ea80000000a00 */
[----:B------:R-:W3:Y:S01]  /*0dd0*/  LDS.64 R12, [R12+0x8] ;  /* 0x000008000c0c7984 */ /* 0x000ee20000000a00 */
[----:B-1----:R-:W-:-:S08]  /*0de0*/  DADD R8, R10, R8 ;  /* 0x000000000a087229 */ /* 0x002fd00000000008 */
[----:B--2---:R-:W-:Y:S01]  /*0df0*/  DADD R2, R8, R2 ;  /* 0x0000000008027229 */ /* 0x004fe20000000002 */
[----:B0-----:R-:W-:-:S04]  /*0e00*/  LEA R8, P0, R6, UR14, 0x3 ;  /* 0x0000000e06087c11 */ /* 0x001fc8000f8018ff */
[----:B------:R-:W-:-:S03]  /*0e10*/  LEA.HI.X R9, R6, UR15, R4, 0x3, P0 ;  /* 0x0000000f06097c11 */ /* 0x000fc600080f1c04 */
[----:B---3--:R-:W-:-:S08]  /*0e20*/  DADD R2, R2, R12 ;  /* 0x0000000002027229 */ /* 0x008fd0000000000c */
[----:B------:R-:W-:-:S08]  /*0e30*/  DADD R2, R2, R14 ;  /* 0x0000000002027229 */ /* 0x000fd0000000000e */
[----:B------:R-:W-:-:S08]  /*0e40*/  DADD R2, R2, R16 ;  /* 0x0000000002027229 */ /* 0x000fd00000000010 */
[----:B------:R-:W-:-:S07]  /*0e50*/  DMUL R2, R2, UR12 ;  /* 0x0000000c02027c28 */ /* 0x000fce0008000000 */
[----:B------:R-:W-:Y:S01]  /*0e60*/  STG.E.64 desc[UR10][R8.64], R2 ;  /* 0x0000000208007986 */ /* 0x000fe2000c101b0a */
[----:B------:R-:W-:Y:S05]  /*0e70*/  EXIT ;  /* 0x000000000000794d */ /* 0x000fea0003800000 */
.L_x_4:
[----:B------:R-:W-:-:S00]  /*0e80*/  BRA `(.L_x_4) ;  /* 0xfffffffc00fc7947 */ /* 0x000fc0000383ffff */
[----:B------:R-:W-:-:S00]  /*0e90*/  NOP ;  /* 0x0000000000007918 */ /* 0x000fc00000000000 */
        /* <DEDUP_REMOVED lines=14> */
.L_x_5:


//--------------------- .nv.shared._Z13pinned_kernelPKdPdm --------------------------
	.section	.nv.shared._Z13pinned_kernelPKdPdm,"aw",@nobits
	.sectionflags	@""
	.align	16
	.zero		1024


//--------------------- .nv.shared.reserved.0     --------------------------
	.section	.nv.shared.reserved.0,"aw",@nobits
	.weak		__nv_reservedSMEM_offset_0_alias
	.size		__nv_reservedSMEM_offset_0_alias, 0, 64
	.other		__nv_reservedSMEM_offset_0_alias,@"STO_CUDA_RESERVED_SHARED STV_DEFAULT"
__nv_reservedSMEM_offset_0_alias:
	.zero		0
	.zero		64


//--------------------- .nv.constant0._Z13pinned_kernelPKdPdm --------------------------
	.section	.nv.constant0._Z13pinned_kernelPKdPdm,"a",@progbits
	.sectionflags	@""
	.align	4
.nv.constant0._Z13pinned_kernelPKdPdm:
	.zero		920


//--------------------- SYMBOLS --------------------------

	.type		.nv.reservedSmem.offset0,@object
	.size		.nv.reservedSmem.offset0,0x4
	.type		.nv.reservedSmem.cap,@object
	.size		.nv.reservedSmem.cap,0x4
